	.headerflags	@"EF_CUDA_TEXMODE_UNIFIED EF_CUDA_64BIT_ADDRESS EF_CUDA_ACCELERATORS EF_CUDA_SM90 EF_CUDA_VIRTUAL_SM(EF_CUDA_SM90)"
	.elftype	@"ET_EXEC"


//--------------------- .nv.info                  --------------------------
	.section	.nv.info,"",@"SHT_CUDA_INFO"
	.align	4


	//----- nvinfo : EIATTR_REGCOUNT
	.align		4
        /*0000*/ 	.byte	0x04, 0x2f
        /*0002*/ 	.short	(.L_3 - .L_2)
	.align		4
.L_2:
        /*0004*/ 	.word	index@(triton_poi_fused__native_batch_norm_legit_no_training_convolution_relu_17)
        /*0008*/ 	.word	0x00000016


	//----- nvinfo : EIATTR_MIN_STACK_SIZE
	.align		4
.L_3:
        /*000c*/ 	.byte	0x04, 0x12
        /*000e*/ 	.short	(.L_5 - .L_4)
	.align		4
.L_4:
        /*0010*/ 	.word	index@(triton_poi_fused__native_batch_norm_legit_no_training_convolution_relu_17)
        /*0014*/ 	.word	0x00000000


	//----- nvinfo : EIATTR_FRAME_SIZE
	.align		4
.L_5:
        /*0018*/ 	.byte	0x04, 0x11
        /*001a*/ 	.short	(.L_7 - .L_6)
	.align		4
.L_6:
        /*001c*/ 	.word	index@(triton_poi_fused__native_batch_norm_legit_no_training_convolution_relu_17)
        /*0020*/ 	.word	0x00000000


	//----- nvinfo : EIATTR_MIN_STACK_SIZE
	.align		4
.L_7:
        /*0024*/ 	.byte	0x04, 0x12
        /*0026*/ 	.short	(.L_9 - .L_8)
	.align		4
.L_8:
        /*0028*/ 	.word	index@(triton_poi_fused__native_batch_norm_legit_no_training_convolution_relu_17)
        /*002c*/ 	.word	0x00000000
.L_9:


//--------------------- .nv.info.triton_poi_fused__native_batch_norm_legit_no_training_convolution_relu_17 --------------------------
	.section	.nv.info.triton_poi_fused__native_batch_norm_legit_no_training_convolution_relu_17,"",@"SHT_CUDA_INFO"
	.sectionflags	@""
	.align	4


	//----- nvinfo : EIATTR_CUDA_API_VERSION
	.align		4
        /*0000*/ 	.byte	0x04, 0x37
        /*0002*/ 	.short	(.L_11 - .L_10)
.L_10:
        /*0004*/ 	.word	0x0000007c


	//----- nvinfo : EIATTR_KPARAM_INFO
	.align		4
.L_11:
        /*0008*/ 	.byte	0x04, 0x17
        /*000a*/ 	.short	(.L_13 - .L_12)
.L_12:
        /*000c*/ 	.word	0x00000000
        /*0010*/ 	.short	0x0007
        /*0012*/ 	.short	0x0038
        /*0014*/ 	.byte	0x00, 0xf0, 0x11, 0x00


	//----- nvinfo : EIATTR_KPARAM_INFO
	.align		4
.L_13:
        /*0018*/ 	.byte	0x04, 0x17
        /*001a*/ 	.short	(.L_15 - .L_14)
.L_14:
        /*001c*/ 	.word	0x00000000
        /*0020*/ 	.short	0x0006
        /*0022*/ 	.short	0x0030
        /*0024*/ 	.byte	0x00, 0xf4, 0x21, 0x00


	//----- nvinfo : EIATTR_KPARAM_INFO
	.align		4
.L_15:
        /*0028*/ 	.byte	0x04, 0x17
        /*002a*/ 	.short	(.L_17 - .L_16)
.L_16:
        /*002c*/ 	.word	0x00000000
        /*0030*/ 	.short	0x0005
        /*0032*/ 	.short	0x0028
        /*0034*/ 	.byte	0x00, 0xf4, 0x21, 0x00


	//----- nvinfo : EIATTR_KPARAM_INFO
	.align		4
.L_17:
        /*0038*/ 	.byte	0x04, 0x17
        /*003a*/ 	.short	(.L_19 - .L_18)
.L_18:
        /*003c*/ 	.word	0x00000000
        /*0040*/ 	.short	0x0004
        /*0042*/ 	.short	0x0020
        /*0044*/ 	.byte	0x00, 0xf4, 0x21, 0x00


	//----- nvinfo : EIATTR_KPARAM_INFO
	.align		4
.L_19:
        /*0048*/ 	.byte	0x04, 0x17
        /*004a*/ 	.short	(.L_21 - .L_20)
.L_20:
        /*004c*/ 	.word	0x00000000
        /*0050*/ 	.short	0x0003
        /*0052*/ 	.short	0x0018
        /*0054*/ 	.byte	0x00, 0xf4, 0x21, 0x00


	//----- nvinfo : EIATTR_KPARAM_INFO
	.align		4
.L_21:
        /*0058*/ 	.byte	0x04, 0x17
        /*005a*/ 	.short	(.L_23 - .L_22)
.L_22:
        /*005c*/ 	.word	0x00000000
        /*0060*/ 	.short	0x0002
        /*0062*/ 	.short	0x0010
        /*0064*/ 	.byte	0x00, 0xf4, 0x21, 0x00


	//----- nvinfo : EIATTR_KPARAM_INFO
	.align		4
.L_23:
        /*0068*/ 	.byte	0x04, 0x17
        /*006a*/ 	.short	(.L_25 - .L_24)
.L_24:
        /*006c*/ 	.word	0x00000000
        /*0070*/ 	.short	0x0001
        /*0072*/ 	.short	0x0008
        /*0074*/ 	.byte	0x00, 0xf4, 0x21, 0x00


	//----- nvinfo : EIATTR_KPARAM_INFO
	.align		4
.L_25:
        /*0078*/ 	.byte	0x04, 0x17
        /*007a*/ 	.short	(.L_27 - .L_26)
.L_26:
        /*007c*/ 	.word	0x00000000
        /*0080*/ 	.short	0x0000
        /*0082*/ 	.short	0x0000
        /*0084*/ 	.byte	0x00, 0xf4, 0x21, 0x00


	//----- nvinfo : EIATTR_SPARSE_MMA_MASK
	.align		4
.L_27:
        /*0088*/ 	.byte	0x03, 0x50
        /*008a*/ 	.short	0x0000


	//----- nvinfo : EIATTR_MAXREG_COUNT
	.align		4
        /*008c*/ 	.byte	0x03, 0x1b
        /*008e*/ 	.short	0x00ff


	//----- nvinfo : EIATTR_EXIT_INSTR_OFFSETS
	.align		4
        /*0090*/ 	.byte	0x04, 0x1c
        /*0092*/ 	.short	(.L_29 - .L_28)


	//   ....[0]....
.L_28:
        /*0094*/ 	.word	0x000003c0


	//----- nvinfo : EIATTR_REQNTID
	.align		4
.L_29:
        /*0098*/ 	.byte	0x04, 0x10
        /*009a*/ 	.short	(.L_31 - .L_30)
.L_30:
        /*009c*/ 	.word	0x00000080
        /*00a0*/ 	.word	0x00000001
        /*00a4*/ 	.word	0x00000001


	//----- nvinfo : EIATTR_CBANK_PARAM_SIZE
	.align		4
.L_31:
        /*00a8*/ 	.byte	0x03, 0x19
        /*00aa*/ 	.short	0x003c


	//----- nvinfo : EIATTR_PARAM_CBANK
	.align		4
        /*00ac*/ 	.byte	0x04, 0x0a
        /*00ae*/ 	.short	(.L_33 - .L_32)
	.align		4
.L_32:
        /*00b0*/ 	.word	index@(.nv.constant0.triton_poi_fused__native_batch_norm_legit_no_training_convolution_relu_17)
        /*00b4*/ 	.short	0x0210
        /*00b6*/ 	.short	0x003c


	//----- nvinfo : EIATTR_SW_WAR
	.align		4
.L_33:
        /*00b8*/ 	.byte	0x04, 0x36
        /*00ba*/ 	.short	(.L_35 - .L_34)
.L_34:
        /*00bc*/ 	.word	0x00000008
.L_35:


//--------------------- .nv.callgraph             --------------------------
	.section	.nv.callgraph,"",@"SHT_CUDA_CALLGRAPH"
	.align	4
	.sectionentsize	8
	.align		4
        /*0000*/ 	.word	0x00000000
	.align		4
        /*0004*/ 	.word	0xffffffff
	.align		4
        /*0008*/ 	.word	0x00000000
	.align		4
        /*000c*/ 	.word	0xfffffffe
	.align		4
        /*0010*/ 	.word	0x00000000
	.align		4
        /*0014*/ 	.word	0xfffffffd
	.align		4
        /*0018*/ 	.word	0x00000000
	.align		4
        /*001c*/ 	.word	0xfffffffc


//--------------------- .nv.constant4             --------------------------
	.section	.nv.constant4,"a",@progbits
	.align	8
	.align		8
.nv.constant4:
        /*0000*/ 	.dword	_$_str
	.align		8
        /*0008*/ 	.dword	_$_str_$_2


//--------------------- .text.triton_poi_fused__native_batch_norm_legit_no_training_convolution_relu_17 --------------------------
	.section	.text.triton_poi_fused__native_batch_norm_legit_no_training_convolution_relu_17,"ax",@progbits
	.align	128
        .global         triton_poi_fused__native_batch_norm_legit_no_training_convolution_relu_17
        .type           triton_poi_fused__native_batch_norm_legit_no_training_convolution_relu_17,@function
        .size           triton_poi_fused__native_batch_norm_legit_no_training_convolution_relu_17,(.L_x_1 - triton_poi_fused__native_batch_norm_legit_no_training_convolution_relu_17)
        .other          triton_poi_fused__native_batch_norm_legit_no_training_convolution_relu_17,@"STO_CUDA_ENTRY STV_DEFAULT"
triton_poi_fused__native_batch_norm_legit_no_training_convolution_relu_17:
.text.triton_poi_fused__native_batch_norm_legit_no_training_convolution_relu_17:
[----:B------:R-:W-:Y:S01]  /*0000*/  LDC R1, c[0x0][0x28] ;  /* 0x00000a00ff017b82 */ /* 0x000fe20000000800 */
[----:B------:R-:W1:Y:S07]  /*0010*/  S2R R0, SR_TID.X ;  /* 0x0000000000007919 */ /* 0x000e6e0000002100 */
[----:B------:R-:W2:Y:S01]  /*0020*/  LDC.64 R14, c[0x0][0x228] ;  /* 0x00008a00ff0e7b82 */ /* 0x000ea20000000a00 */
[----:B------:R-:W-:Y:S01]  /*0030*/  ULDC.64 UR4, c[0x0][0x208] ;  /* 0x0000820000047ab9 */ /* 0x000fe20000000a00 */
[----:B------:R-:W3:Y:S06]  /*0040*/  S2R R5, SR_CTAID.X ;  /* 0x0000000000057919 */ /* 0x000eec0000002500 */
[----:B------:R-:W4:Y:S08]  /*0050*/  LDC.64 R10, c[0x0][0x218] ;  /* 0x00008600ff0a7b82 */ /* 0x000f300000000a00 */
[----:B------:R-:W5:Y:S08]  /*0060*/  LDC.64 R12, c[0x0][0x220] ;  /* 0x00008800ff0c7b82 */ /* 0x000f700000000a00 */
[----:B------:R-:W4:Y:S01]  /*0070*/  LDC.64 R16, c[0x0][0x230] ;  /* 0x00008c00ff107b82 */ /* 0x000f220000000a00 */
[----:B-1----:R-:W-:-:S02]  /*0080*/  SHF.L.U32 R0, R0, 0x1, RZ ;  /* 0x0000000100007819 */ /* 0x002fc400000006ff */
[----:B---3--:R-:W-:Y:S02]  /*0090*/  SHF.R.S32.HI R3, RZ, 0x17, R5 ;  /* 0x00000017ff037819 */ /* 0x008fe40000011405 */
[----:B------:R-:W-:Y:S02]  /*00a0*/  LOP3.LUT R0, R0, 0xfe, RZ, 0xc0, !PT ;  /* 0x000000fe00007812 */ /* 0x000fe400078ec0ff */
[----:B------:R-:W-:Y:S02]  /*00b0*/  SGXT R3, R3, 0x1 ;  /* 0x000000010303781a */ /* 0x000fe40000000200 */
[----:B------:R-:W-:Y:S02]  /*00c0*/  LEA R0, R5, R0, 0x8 ;  /* 0x0000000005007211 */ /* 0x000fe400078e40ff */
[----:B------:R-:W1:Y:S02]  /*00d0*/  LDC.64 R4, c[0x0][0x238] ;  /* 0x00008e00ff047b82 */ /* 0x000e640000000a00 */
[----:B------:R-:W-:-:S04]  /*00e0*/  LEA.HI R3, R3, R0, RZ, 0x6 ;  /* 0x0000000003037211 */ /* 0x000fc800078f30ff */
[--C-:B------:R-:W-:Y:S02]  /*00f0*/  SHF.R.S32.HI R2, RZ, 0x6, R3.reuse ;  /* 0x00000006ff027819 */ /* 0x100fe40000011403 */
[----:B------:R-:W-:-:S04]  /*0100*/  SHF.R.S32.HI R3, RZ, 0x1f, R3 ;  /* 0x0000001fff037819 */ /* 0x000fc80000011403 */
[----:B------:R-:W-:-:S04]  /*0110*/  LEA.HI R3, R3, R2, RZ, 0x8 ;  /* 0x0000000203037211 */ /* 0x000fc800078f40ff */
[----:B------:R-:W-:-:S04]  /*0120*/  LOP3.LUT R3, R3, 0xffffff00, RZ, 0xc0, !PT ;  /* 0xffffff0003037812 */ /* 0x000fc800078ec0ff */
[----:B------:R-:W-:Y:S02]  /*0130*/  IADD3 R19, R2, -R3, RZ ;  /* 0x8000000302137210 */ /* 0x000fe40007ffe0ff */
[----:B------:R-:W3:Y:S03]  /*0140*/  LDC.64 R2, c[0x0][0x210] ;  /* 0x00008400ff027b82 */ /* 0x000ee60000000a00 */
[----:B--2---:R-:W-:-:S05]  /*0150*/  IMAD.WIDE R14, R19, 0x4, R14 ;  /* 0x00000004130e7825 */ /* 0x004fca00078e020e */
[----:B------:R2:W2:Y:S01]  /*0160*/  LDG.E.EL R18, desc[UR4][R14.64] ;  /* 0x000000040e127981 */ /* 0x0004a2000c2e1900 */
[----:B----4-:R-:W-:-:S04]  /*0170*/  IMAD.WIDE R10, R19, 0x4, R10 ;  /* 0x00000004130a7825 */ /* 0x010fc800078e020a */
[----:B-----5:R-:W-:Y:S01]  /*0180*/  IMAD.WIDE R12, R19, 0x4, R12 ;  /* 0x00000004130c7825 */ /* 0x020fe200078e020c */
[----:B------:R4:W5:Y:S04]  /*0190*/  LDG.E.EL R8, desc[UR4][R10.64] ;  /* 0x000000040a087981 */ /* 0x000968000c2e1900 */
[----:B------:R-:W5:Y:S01]  /*01a0*/  LDG.E.EL R9, desc[UR4][R12.64] ;  /* 0x000000040c097981 */ /* 0x000f62000c2e1900 */
[----:B---3--:R-:W-:-:S05]  /*01b0*/  IMAD.WIDE R2, R0, 0x4, R2 ;  /* 0x0000000400027825 */ /* 0x008fca00078e0202 */
[----:B------:R-:W5:Y:S01]  /*01c0*/  LDG.E.64 R6, desc[UR4][R2.64] ;  /* 0x0000000402067981 */ /* 0x000f62000c1e1b00 */
[----:B0-2---:R-:W-:-:S04]  /*01d0*/  IMAD.WIDE R14, R19, 0x4, R16 ;  /* 0x00000004130e7825 */ /* 0x005fc800078e0210 */
[----:B-1----:R-:W-:Y:S02]  /*01e0*/  IMAD.WIDE R16, R19, 0x4, R4 ;  /* 0x0000000413107825 */ /* 0x002fe400078e0204 */
[----:B------:R-:W2:Y:S01]  /*01f0*/  LDG.E.EL R14, desc[UR4][R14.64] ;  /* 0x000000040e0e7981 */ /* 0x000ea2000c2e1900 */
[----:B----4-:R-:W-:Y:S01]  /*0200*/  HFMA2.MMA R10, -RZ, RZ, 1.625, 0 ;  /* 0x3e800000ff0a7435 */ /* 0x010fe200000001ff */
[----:B------:R-:W0:Y:S02]  /*0210*/  LDC.64 R4, c[0x0][0x240] ;  /* 0x00009000ff047b82 */ /* 0x000e240000000a00 */
[----:B------:R-:W2:Y:S01]  /*0220*/  LDG.E.EL R17, desc[UR4][R16.64] ;  /* 0x0000000410117981 */ /* 0x000ea2000c2e1900 */
[----:B0-----:R-:W-:-:S04]  /*0230*/  IMAD.WIDE R4, R0, 0x4, R4 ;  /* 0x0000000400047825 */ /* 0x001fc800078e0204 */
[----:B------:R-:W-:-:S04]  /*0240*/  FADD R18, R18, 9.9999997473787516356e-06 ;  /* 0x3727c5ac12127421 */ /* 0x000fc80000000000 */
[----:B------:R-:W0:Y:S02]  /*0250*/  MUFU.SQRT R19, R18 ;  /* 0x0000001200137308 */ /* 0x000e240000002000 */
[C---:B0-----:R-:W-:Y:S02]  /*0260*/  FSETP.GT.AND P0, PT, R19.reuse, 8.50705917302346158658e+37, PT ;  /* 0x7e8000001300780b */ /* 0x041fe40003f04000 */
[----:B------:R-:W-:-:S11]  /*0270*/  FSETP.GEU.AND P1, PT, R19, 1.175494350822287508e-38, PT ;  /* 0x008000001300780b */ /* 0x000fd60003f2e000 */
[----:B------:R-:W-:-:S04]  /*0280*/  @P0 FMUL R19, R19, 0.25 ;  /* 0x3e80000013130820 */ /* 0x000fc80000400000 */
[----:B------:R-:W-:-:S06]  /*0290*/  @!P1 FMUL R19, R19, 16777216 ;  /* 0x4b80000013139820 */ /* 0x000fcc0000400000 */
[----:B------:R-:W0:Y:S01]  /*02a0*/  MUFU.RCP R19, R19 ;  /* 0x0000001300137308 */ /* 0x000e220000001000 */
[----:B------:R-:W-:Y:S01]  /*02b0*/  FSEL R10, R10, 1, P0 ;  /* 0x3f8000000a0a7808 */ /* 0x000fe20000000000 */
[--C-:B-----5:R-:W-:Y:S01]  /*02c0*/  FADD R6, R6, R8.reuse ;  /* 0x0000000806067221 */ /* 0x120fe20000000000 */
[----:B------:R-:W-:-:S03]  /*02d0*/  FADD R7, R7, R8 ;  /* 0x0000000807077221 */ /* 0x000fc60000000000 */
[----:B------:R-:W-:Y:S01]  /*02e0*/  @!P1 FMUL R10, R10, 16777216 ;  /* 0x4b8000000a0a9820 */ /* 0x000fe20000400000 */
[C---:B------:R-:W-:Y:S01]  /*02f0*/  FADD R8, -R9.reuse, R6 ;  /* 0x0000000609087221 */ /* 0x040fe20000000100 */
[----:B------:R-:W-:Y:S02]  /*0300*/  FADD R9, -R9, R7 ;  /* 0x0000000709097221 */ /* 0x000fe40000000100 */
[----:B0-----:R-:W-:-:S04]  /*0310*/  FMUL R10, R19, R10 ;  /* 0x0000000a130a7220 */ /* 0x001fc80000400000 */
[-C--:B------:R-:W-:Y:S01]  /*0320*/  FMUL R8, R8, R10.reuse ;  /* 0x0000000a08087220 */ /* 0x080fe20000400000 */
[----:B------:R-:W-:-:S03]  /*0330*/  FMUL R10, R9, R10 ;  /* 0x0000000a090a7220 */ /* 0x000fc60000400000 */
[C-C-:B--2---:R-:W-:Y:S01]  /*0340*/  FFMA R8, R14.reuse, R8, R17.reuse ;  /* 0x000000080e087223 */ /* 0x144fe20000000011 */
[----:B------:R-:W-:-:S04]  /*0350*/  FFMA R10, R14, R10, R17 ;  /* 0x0000000a0e0a7223 */ /* 0x000fc80000000011 */
[----:B------:R-:W-:Y:S02]  /*0360*/  FSETP.GEU.AND P0, PT, R8, RZ, PT ;  /* 0x000000ff0800720b */ /* 0x000fe40003f0e000 */
[----:B------:R-:W-:Y:S02]  /*0370*/  FSETP.GEU.AND P1, PT, R10, RZ, PT ;  /* 0x000000ff0a00720b */ /* 0x000fe40003f2e000 */
[----:B------:R-:W-:Y:S02]  /*0380*/  FSEL R8, R8, RZ, P0 ;  /* 0x000000ff08087208 */ /* 0x000fe40000000000 */
[----:B------:R-:W-:Y:S01]  /*0390*/  FSEL R9, R10, RZ, P1 ;  /* 0x000000ff0a097208 */ /* 0x000fe20000800000 */
[----:B------:R-:W-:Y:S04]  /*03a0*/  STG.E.64 desc[UR4][R2.64], R6 ;  /* 0x0000000602007986 */ /* 0x000fe8000c101b04 */
[----:B------:R-:W-:Y:S01]  /*03b0*/  STG.E.64 desc[UR4][R4.64], R8 ;  /* 0x0000000804007986 */ /* 0x000fe2000c101b04 */
[----:B------:R-:W-:Y:S05]  /*03c0*/  EXIT ;  /* 0x000000000000794d */ /* 0x000fea0003800000 */
.L_x_0:
[----:B------:R-:W-:-:S00]  /*03d0*/  BRA `(.L_x_0) ;  /* 0xfffffffc00fc7947 */ /* 0x000fc0000383ffff */
[----:B------:R-:W-:-:S00]  /*03e0*/  NOP ;  /* 0x0000000000007918 */ /* 0x000fc00000000000 */
        /* <DEDUP_REMOVED lines=9> */
.L_x_1:


//--------------------- .nv.global.init           --------------------------
	.section	.nv.global.init,"aw",@progbits
.nv.global.init:
	.type		_$_str,@object
	.size		_$_str,(_$_str_$_2 - _$_str)
_$_str:
        /*0000*/ 	.byte	0x5f, 0x5f, 0x43, 0x55, 0x44, 0x41, 0x5f, 0x46, 0x54, 0x5a, 0x00
	.type		_$_str_$_2,@object
	.size		_$_str_$_2,(.L_1 - _$_str_$_2)
_$_str_$_2:
        /*000b*/ 	.byte	0x5f, 0x5f, 0x43, 0x55, 0x44, 0x41, 0x5f, 0x50, 0x52, 0x45, 0x43, 0x5f, 0x53, 0x51, 0x52, 0x54
        /*001b*/ 	.byte	0x00
.L_1:


//--------------------- .nv.constant0.triton_poi_fused__native_batch_norm_legit_no_training_convolution_relu_17 --------------------------
	.section	.nv.constant0.triton_poi_fused__native_batch_norm_legit_no_training_convolution_relu_17,"a",@progbits
	.sectionflags	@""
	.align	4
.nv.constant0.triton_poi_fused__native_batch_norm_legit_no_training_convolution_relu_17:
	.zero		588
